//
// Generated by NVIDIA NVVM Compiler
//
// Compiler Build ID: CL-36424714
// Cuda compilation tools, release 13.0, V13.0.88
// Based on NVVM 20.0.0
//

.version 9.0
.target sm_100
.address_size 64

	// .globl	_Z16write_thread_idsPi

.visible .entry _Z16write_thread_idsPi(
	.param .u64 .ptr .align 1 _Z16write_thread_idsPi_param_0
)
{
	.reg .b32 	%r<2>;
	.reg .b64 	%rd<5>;

	ld.param.u64 	%rd1, [_Z16write_thread_idsPi_param_0];
	cvta.to.global.u64 	%rd2, %rd1;
	mov.u32 	%r1, %tid.x;
	mul.wide.u32 	%rd3, %r1, 4;
	add.s64 	%rd4, %rd2, %rd3;
	st.global.u32 	[%rd4], %r1;
	ret;

}


// ===== COMPILED SASS (sm_100) =====

	.target	sm_100

	.elftype	@"ET_EXEC"


//--------------------- .note.nv.tkinfo           --------------------------
	.section	.note.nv.tkinfo,"",@"SHT_NOTE"
	.sectionflags	@"SHF_NOTE_NV_TKINFO"
	.tkinfo
        /*0018*/ 	.word	0x00000002
        /*0030*/ 	.string	""
        /*0030*/ 	.string	"ptxas"
        /*0030*/ 	.string	"Cuda compilation tools, release 13.0, V13.0.88"
        /*0030*/ 	.string	"Build cuda_13.0.r13.0/compiler.36424714_0"
        /*0030*/ 	.string	"-arch sm_100 -m 64 "



//--------------------- .note.nv.cuinfo           --------------------------
	.section	.note.nv.cuinfo,"",@"SHT_NOTE"
	.sectionflags	@"SHF_NOTE_NV_CUINFO"
        /*0018*/ 	.short	0x0002
        /*001a*/ 	.short	0x0064
        /*001c*/ 	.short	0x0082
	.zero		2


//--------------------- .nv.info                  --------------------------
	.section	.nv.info,"",@"SHT_CUDA_INFO"
	.align	4


	//----- nvinfo : EIATTR_REGCOUNT
	.align		4
        /*0000*/ 	.byte	0x04, 0x2f
        /*0002*/ 	.short	(.L_1 - .L_0)
	.align		4
.L_0:
        /*0004*/ 	.word	index@(_Z16write_thread_idsPi)
        /*0008*/ 	.word	0x00000008


	//----- nvinfo : EIATTR_FRAME_SIZE
	.align		4
.L_1:
        /*000c*/ 	.byte	0x04, 0x11
        /*000e*/ 	.short	(.L_3 - .L_2)
	.align		4
.L_2:
        /*0010*/ 	.word	index@(_Z16write_thread_idsPi)
        /*0014*/ 	.word	0x00000000


	//----- nvinfo : EIATTR_MIN_STACK_SIZE
	.align		4
.L_3:
        /*0018*/ 	.byte	0x04, 0x12
        /*001a*/ 	.short	(.L_5 - .L_4)
	.align		4
.L_4:
        /*001c*/ 	.word	index@(_Z16write_thread_idsPi)
        /*0020*/ 	.word	0x00000000
.L_5:


//--------------------- .nv.compat                --------------------------
	.section	.nv.compat,"",@"SHT_CUDA_COMPAT_INFO"
	.align	4
        /*0000*/ 	.byte	0x02, 0x09, 0x00, 0x00, 0x02, 0x02, 0x01, 0x00, 0x02, 0x05, 0x05, 0x00, 0x03, 0x07, 0x01, 0x01
        /*0010*/ 	.byte	0x02, 0x03, 0x00, 0x00, 0x02, 0x06, 0x01, 0x00, 0x04, 0x0b, 0x08, 0x00, 0x09, 0x00, 0x00, 0x00
        /*0020*/ 	.byte	0x00, 0x00, 0x00, 0x00


//--------------------- .nv.info._Z16write_thread_idsPi --------------------------
	.section	.nv.info._Z16write_thread_idsPi,"",@"SHT_CUDA_INFO"
	.sectionflags	@""
	.align	4


	//----- nvinfo : EIATTR_CUDA_API_VERSION
	.align		4
        /*0000*/ 	.byte	0x04, 0x37
        /*0002*/ 	.short	(.L_7 - .L_6)
.L_6:
        /*0004*/ 	.word	0x00000082


	//----- nvinfo : EIATTR_KPARAM_INFO
	.align		4
.L_7:
        /*0008*/ 	.byte	0x04, 0x17
        /*000a*/ 	.short	(.L_9 - .L_8)
.L_8:
        /*000c*/ 	.word	0x00000000
        /*0010*/ 	.short	0x0000
        /*0012*/ 	.short	0x0000
        /*0014*/ 	.byte	0x00, 0xf5, 0x21, 0x00


	//----- nvinfo : EIATTR_SPARSE_MMA_MASK
	.align		4
.L_9:
        /*0018*/ 	.byte	0x03, 0x50
        /*001a*/ 	.short	0x0000


	//----- nvinfo : EIATTR_MAXREG_COUNT
	.align		4
        /*001c*/ 	.byte	0x03, 0x1b
        /*001e*/ 	.short	0x00ff


	//----- nvinfo : EIATTR_MERCURY_ISA_VERSION
	.align		4
        /*0020*/ 	.byte	0x03, 0x5f
        /*0022*/ 	.short	0x0101


	//----- nvinfo : EIATTR_VRC_CTA_INIT_COUNT
	.align		4
        /*0024*/ 	.byte	0x02, 0x4a
	.zero		1
	.zero		1


	//----- nvinfo : EIATTR_EXIT_INSTR_OFFSETS
	.align		4
        /*0028*/ 	.byte	0x04, 0x1c
        /*002a*/ 	.short	(.L_11 - .L_10)


	//   ....[0]....
.L_10:
        /*002c*/ 	.word	0x00000060


	//----- nvinfo : EIATTR_CBANK_PARAM_SIZE
	.align		4
.L_11:
        /*0030*/ 	.byte	0x03, 0x19
        /*0032*/ 	.short	0x0008


	//----- nvinfo : EIATTR_PARAM_CBANK
	.align		4
        /*0034*/ 	.byte	0x04, 0x0a
        /*0036*/ 	.short	(.L_13 - .L_12)
	.align		4
.L_12:
        /*0038*/ 	.word	index@(.nv.constant0._Z16write_thread_idsPi)
        /*003c*/ 	.short	0x0380
        /*003e*/ 	.short	0x0008


	//----- nvinfo : EIATTR_SW_WAR
	.align		4
.L_13:
        /*0040*/ 	.byte	0x04, 0x36
        /*0042*/ 	.short	(.L_15 - .L_14)
.L_14:
        /*0044*/ 	.word	0x00000008
.L_15:


//--------------------- .nv.callgraph             --------------------------
	.section	.nv.callgraph,"",@"SHT_CUDA_CALLGRAPH"
	.align	4
	.sectionentsize	8
	.align		4
        /*0000*/ 	.word	0x00000000
	.align		4
        /*0004*/ 	.word	0xffffffff
	.align		4
        /*0008*/ 	.word	0x00000000
	.align		4
        /*000c*/ 	.word	0xfffffffe
	.align		4
        /*0010*/ 	.word	0x00000000
	.align		4
        /*0014*/ 	.word	0xfffffffd
	.align		4
        /*0018*/ 	.word	0x00000000
	.align		4
        /*001c*/ 	.word	0xfffffffc


//--------------------- .text._Z16write_thread_idsPi --------------------------
	.section	.text._Z16write_thread_idsPi,"ax",@progbits
	.align	128
        .global         _Z16write_thread_idsPi
        .type           _Z16write_thread_idsPi,@function
        .size           _Z16write_thread_idsPi,(.L_x_1 - _Z16write_thread_idsPi)
        .other          _Z16write_thread_idsPi,@"STO_CUDA_ENTRY STV_DEFAULT"
_Z16write_thread_idsPi:
.text._Z16write_thread_idsPi:
[----:B------:R-:W-:Y:S01]  /*0000*/  LDC R1, c[0x0][0x37c] ;  /* 0x0000df00ff017b82 */ /* 0x000fe20000000800 */
[----:B------:R-:W0:Y:S07]  /*0010*/  S2R R5, SR_TID.X ;  /* 0x0000000000057919 */ /* 0x000e2e0000002100 */
[----:B------:R-:W0:Y:S01]  /*0020*/  LDC.64 R2, c[0x0][0x380] ;  /* 0x0000e000ff027b82 */ /* 0x000e220000000a00 */
[----:B------:R-:W1:Y:S01]  /*0030*/  LDCU.64 UR4, c[0x0][0x358] ;  /* 0x00006b00ff0477ac */ /* 0x000e620008000a00 */
[----:B0-----:R-:W-:-:S05]  /*0040*/  IMAD.WIDE.U32 R2, R5, 0x4, R2 ;  /* 0x0000000405027825 */ /* 0x001fca00078e0002 */
[----:B-1----:R-:W-:Y:S01]  /*0050*/  STG.E desc[UR4][R2.64], R5 ;  /* 0x0000000502007986 */ /* 0x002fe2000c101904 */
[----:B------:R-:W-:Y:S05]  /*0060*/  EXIT ;  /* 0x000000000000794d */ /* 0x000fea0003800000 */
.L_x_0:
[----:B------:R-:W-:-:S00]  /*0070*/  BRA `(.L_x_0) ;  /* 0xfffffffc00fc7947 */ /* 0x000fc0000383ffff */
[----:B------:R-:W-:-:S00]  /*0080*/  NOP ;  /* 0x0000000000007918 */ /* 0x000fc00000000000 */
[----:B------:R-:W-:-:S00]  /*0090*/  NOP ;  /* 0x0000000000007918 */ /* 0x000fc00000000000 */
[----:B------:R-:W-:-:S00]  /*00a0*/  NOP ;  /* 0x0000000000007918 */ /* 0x000fc00000000000 */
[----:B------:R-:W-:-:S00]  /*00b0*/  NOP ;  /* 0x0000000000007918 */ /* 0x000fc00000000000 */
[----:B------:R-:W-:-:S00]  /*00c0*/  NOP ;  /* 0x0000000000007918 */ /* 0x000fc00000000000 */
[----:B------:R-:W-:-:S00]  /*00d0*/  NOP ;  /* 0x0000000000007918 */ /* 0x000fc00000000000 */
[----:B------:R-:W-:-:S00]  /*00e0*/  NOP ;  /* 0x0000000000007918 */ /* 0x000fc00000000000 */
[----:B------:R-:W-:-:S00]  /*00f0*/  NOP ;  /* 0x0000000000007918 */ /* 0x000fc00000000000 */
.L_x_1:


//--------------------- .nv.shared.reserved.0     --------------------------
	.section	.nv.shared.reserved.0,"aw",@nobits
	.weak		__nv_reservedSMEM_offset_0_alias
	.size		__nv_reservedSMEM_offset_0_alias, 0, 64
	.other		__nv_reservedSMEM_offset_0_alias,@"STO_CUDA_RESERVED_SHARED STV_DEFAULT"
__nv_reservedSMEM_offset_0_alias:
	.zero		0
	.zero		64


//--------------------- .nv.constant0._Z16write_thread_idsPi --------------------------
	.section	.nv.constant0._Z16write_thread_idsPi,"a",@progbits
	.sectionflags	@""
	.align	4
.nv.constant0._Z16write_thread_idsPi:
	.zero		904


//--------------------- SYMBOLS --------------------------

	.type		.nv.reservedSmem.offset0,@object
	.size		.nv.reservedSmem.offset0,0x4
